	.headerflags	@"EF_CUDA_TEXMODE_UNIFIED EF_CUDA_64BIT_ADDRESS EF_CUDA_ACCELERATORS EF_CUDA_SM90 EF_CUDA_VIRTUAL_SM(EF_CUDA_SM90)"
	.elftype	@"ET_EXEC"


//--------------------- .nv.info                  --------------------------
	.section	.nv.info,"",@"SHT_CUDA_INFO"
	.align	4


	//----- nvinfo : EIATTR_REGCOUNT
	.align		4
        /*0000*/ 	.byte	0x04, 0x2f
        /*0002*/ 	.short	(.L_1 - .L_0)
	.align		4
.L_0:
        /*0004*/ 	.word	index@(triton_poi_fused_avg_pool2d_relu_7)
        /*0008*/ 	.word	0x0000001c


	//----- nvinfo : EIATTR_MIN_STACK_SIZE
	.align		4
.L_1:
        /*000c*/ 	.byte	0x04, 0x12
        /*000e*/ 	.short	(.L_3 - .L_2)
	.align		4
.L_2:
        /*0010*/ 	.word	index@(triton_poi_fused_avg_pool2d_relu_7)
        /*0014*/ 	.word	0x00000000


	//----- nvinfo : EIATTR_FRAME_SIZE
	.align		4
.L_3:
        /*0018*/ 	.byte	0x04, 0x11
        /*001a*/ 	.short	(.L_5 - .L_4)
	.align		4
.L_4:
        /*001c*/ 	.word	index@(triton_poi_fused_avg_pool2d_relu_7)
        /*0020*/ 	.word	0x00000000


	//----- nvinfo : EIATTR_MIN_STACK_SIZE
	.align		4
.L_5:
        /*0024*/ 	.byte	0x04, 0x12
        /*0026*/ 	.short	(.L_7 - .L_6)
	.align		4
.L_6:
        /*0028*/ 	.word	index@(triton_poi_fused_avg_pool2d_relu_7)
        /*002c*/ 	.word	0x00000000
.L_7:


//--------------------- .nv.info.triton_poi_fused_avg_pool2d_relu_7 --------------------------
	.section	.nv.info.triton_poi_fused_avg_pool2d_relu_7,"",@"SHT_CUDA_INFO"
	.sectionflags	@""
	.align	4


	//----- nvinfo : EIATTR_CUDA_API_VERSION
	.align		4
        /*0000*/ 	.byte	0x04, 0x37
        /*0002*/ 	.short	(.L_9 - .L_8)
.L_8:
        /*0004*/ 	.word	0x0000007c


	//----- nvinfo : EIATTR_KPARAM_INFO
	.align		4
.L_9:
        /*0008*/ 	.byte	0x04, 0x17
        /*000a*/ 	.short	(.L_11 - .L_10)
.L_10:
        /*000c*/ 	.word	0x00000000
        /*0010*/ 	.short	0x0003
        /*0012*/ 	.short	0x0018
        /*0014*/ 	.byte	0x00, 0xf0, 0x11, 0x00


	//----- nvinfo : EIATTR_KPARAM_INFO
	.align		4
.L_11:
        /*0018*/ 	.byte	0x04, 0x17
        /*001a*/ 	.short	(.L_13 - .L_12)
.L_12:
        /*001c*/ 	.word	0x00000000
        /*0020*/ 	.short	0x0002
        /*0022*/ 	.short	0x0010
        /*0024*/ 	.byte	0x00, 0xf4, 0x21, 0x00


	//----- nvinfo : EIATTR_KPARAM_INFO
	.align		4
.L_13:
        /*0028*/ 	.byte	0x04, 0x17
        /*002a*/ 	.short	(.L_15 - .L_14)
.L_14:
        /*002c*/ 	.word	0x00000000
        /*0030*/ 	.short	0x0001
        /*0032*/ 	.short	0x0008
        /*0034*/ 	.byte	0x00, 0xf4, 0x21, 0x00


	//----- nvinfo : EIATTR_KPARAM_INFO
	.align		4
.L_15:
        /*0038*/ 	.byte	0x04, 0x17
        /*003a*/ 	.short	(.L_17 - .L_16)
.L_16:
        /*003c*/ 	.word	0x00000000
        /*0040*/ 	.short	0x0000
        /*0042*/ 	.short	0x0000
        /*0044*/ 	.byte	0x00, 0xf4, 0x21, 0x00


	//----- nvinfo : EIATTR_SPARSE_MMA_MASK
	.align		4
.L_17:
        /*0048*/ 	.byte	0x03, 0x50
        /*004a*/ 	.short	0x0000


	//----- nvinfo : EIATTR_MAXREG_COUNT
	.align		4
        /*004c*/ 	.byte	0x03, 0x1b
        /*004e*/ 	.short	0x00ff


	//----- nvinfo : EIATTR_EXIT_INSTR_OFFSETS
	.align		4
        /*0050*/ 	.byte	0x04, 0x1c
        /*0052*/ 	.short	(.L_19 - .L_18)


	//   ....[0]....
.L_18:
        /*0054*/ 	.word	0x00000870


	//   ....[1]....
        /*0058*/ 	.word	0x00000890


	//----- nvinfo : EIATTR_REQNTID
	.align		4
.L_19:
        /*005c*/ 	.byte	0x04, 0x10
        /*005e*/ 	.short	(.L_21 - .L_20)
.L_20:
        /*0060*/ 	.word	0x00000080
        /*0064*/ 	.word	0x00000001
        /*0068*/ 	.word	0x00000001


	//----- nvinfo : EIATTR_CBANK_PARAM_SIZE
	.align		4
.L_21:
        /*006c*/ 	.byte	0x03, 0x19
        /*006e*/ 	.short	0x001c


	//----- nvinfo : EIATTR_PARAM_CBANK
	.align		4
        /*0070*/ 	.byte	0x04, 0x0a
        /*0072*/ 	.short	(.L_23 - .L_22)
	.align		4
.L_22:
        /*0074*/ 	.word	index@(.nv.constant0.triton_poi_fused_avg_pool2d_relu_7)
        /*0078*/ 	.short	0x0210
        /*007a*/ 	.short	0x001c


	//----- nvinfo : EIATTR_SW_WAR
	.align		4
.L_23:
        /*007c*/ 	.byte	0x04, 0x36
        /*007e*/ 	.short	(.L_25 - .L_24)
.L_24:
        /*0080*/ 	.word	0x00000008
.L_25:


//--------------------- .nv.callgraph             --------------------------
	.section	.nv.callgraph,"",@"SHT_CUDA_CALLGRAPH"
	.align	4
	.sectionentsize	8
	.align		4
        /*0000*/ 	.word	0x00000000
	.align		4
        /*0004*/ 	.word	0xffffffff
	.align		4
        /*0008*/ 	.word	0x00000000
	.align		4
        /*000c*/ 	.word	0xfffffffe
	.align		4
        /*0010*/ 	.word	0x00000000
	.align		4
        /*0014*/ 	.word	0xfffffffd
	.align		4
        /*0018*/ 	.word	0x00000000
	.align		4
        /*001c*/ 	.word	0xfffffffc


//--------------------- .text.triton_poi_fused_avg_pool2d_relu_7 --------------------------
	.section	.text.triton_poi_fused_avg_pool2d_relu_7,"ax",@progbits
	.align	128
        .global         triton_poi_fused_avg_pool2d_relu_7
        .type           triton_poi_fused_avg_pool2d_relu_7,@function
        .size           triton_poi_fused_avg_pool2d_relu_7,(.L_x_1 - triton_poi_fused_avg_pool2d_relu_7)
        .other          triton_poi_fused_avg_pool2d_relu_7,@"STO_CUDA_ENTRY STV_DEFAULT"
triton_poi_fused_avg_pool2d_relu_7:
.text.triton_poi_fused_avg_pool2d_relu_7:
[----:B------:R-:W0:Y:S01]  /*0000*/  LDC R1, c[0x0][0x28] ;  /* 0x00000a00ff017b82 */ /* 0x000e220000000800 */
[----:B------:R-:W1:Y:S07]  /*0010*/  S2R R13, SR_TID.X ;  /* 0x00000000000d7919 */ /* 0x000e6e0000002100 */
[----:B------:R-:W2:Y:S01]  /*0020*/  LDC.64 R4, c[0x0][0x210] ;  /* 0x00008400ff047b82 */ /* 0x000ea20000000a00 */
[----:B------:R-:W-:Y:S01]  /*0030*/  IMAD.MOV.U32 R12, RZ, RZ, RZ ;  /* 0x000000ffff0c7224 */ /* 0x000fe200078e00ff */
[----:B------:R-:W-:Y:S01]  /*0040*/  ULDC.64 UR4, c[0x0][0x208] ;  /* 0x0000820000047ab9 */ /* 0x000fe20000000a00 */
[----:B------:R-:W3:Y:S01]  /*0050*/  S2R R0, SR_CTAID.X ;  /* 0x0000000000007919 */ /* 0x000ee20000002500 */
[----:B-1----:R-:W-:-:S05]  /*0060*/  LOP3.LUT R13, R13, 0x7f, RZ, 0xc0, !PT ;  /* 0x0000007f0d0d7812 */ /* 0x002fca00078ec0ff */
[----:B---3--:R-:W-:-:S04]  /*0070*/  IMAD R13, R0, 0x80, R13 ;  /* 0x00000080000d7824 */ /* 0x008fc800078e020d */
[----:B------:R-:W-:-:S04]  /*0080*/  IMAD.HI R0, R13, 0x2e8ba2e9, RZ ;  /* 0x2e8ba2e90d007827 */ /* 0x000fc800078e02ff */
[C---:B------:R-:W-:Y:S01]  /*0090*/  VIADD R11, R13.reuse, 0xffffff50 ;  /* 0xffffff500d0b7836 */ /* 0x040fe20000000000 */
[----:B------:R-:W-:Y:S01]  /*00a0*/  SHF.R.U32.HI R3, RZ, 0x1f, R0 ;  /* 0x0000001fff037819 */ /* 0x000fe20000011600 */
[C---:B------:R-:W-:Y:S02]  /*00b0*/  VIADD R9, R13.reuse, 0xffffff45 ;  /* 0xffffff450d097836 */ /* 0x040fe40000000000 */
[----:B------:R-:W-:Y:S01]  /*00c0*/  VIADD R15, R13, 0xffffff5b ;  /* 0xffffff5b0d0f7836 */ /* 0x000fe20000000000 */
[CC--:B------:R-:W-:Y:S01]  /*00d0*/  LEA.HI.SX32 R7, R0.reuse, R3.reuse, 0x1f ;  /* 0x0000000300077211 */ /* 0x0c0fe200078ffaff */
[----:B--2---:R-:W-:Y:S01]  /*00e0*/  IMAD.WIDE R10, R11, 0x4, R4 ;  /* 0x000000040b0a7825 */ /* 0x004fe200078e0204 */
[----:B------:R-:W-:Y:S02]  /*00f0*/  LEA.HI.SX32 R0, R0, R3, 0x1b ;  /* 0x0000000300007211 */ /* 0x000fe400078fdaff */
[----:B------:R-:W-:Y:S02]  /*0100*/  SHF.R.S32.HI R2, RZ, 0x1f, R7 ;  /* 0x0000001fff027819 */ /* 0x000fe40000011407 */
[----:B------:R-:W-:-:S02]  /*0110*/  LEA.HI R3, R0, R0, RZ, 0x4 ;  /* 0x0000000000037211 */ /* 0x000fc400078f20ff */
[----:B------:R-:W-:Y:S02]  /*0120*/  LEA.HI R2, R2, R7, RZ, 0x4 ;  /* 0x0000000702027211 */ /* 0x000fe400078f20ff */
[----:B------:R-:W-:Y:S02]  /*0130*/  LOP3.LUT R3, R3, 0xfffffff0, RZ, 0xc0, !PT ;  /* 0xfffffff003037812 */ /* 0x000fe400078ec0ff */
[----:B------:R-:W-:-:S05]  /*0140*/  LOP3.LUT R2, R2, 0xfffffff0, RZ, 0xc0, !PT ;  /* 0xfffffff002027812 */ /* 0x000fca00078ec0ff */
[----:B------:R-:W-:Y:S02]  /*0150*/  IMAD.IADD R7, R7, 0x1, -R2 ;  /* 0x0000000107077824 */ /* 0x000fe400078e0a02 */
[----:B------:R-:W-:Y:S02]  /*0160*/  IMAD.IADD R2, R0, 0x1, -R3 ;  /* 0x0000000100027824 */ /* 0x000fe400078e0a03 */
[C---:B------:R-:W-:Y:S01]  /*0170*/  VIADD R3, R7.reuse, 0x1 ;  /* 0x0000000107037836 */ /* 0x040fe20000000000 */
[C---:B------:R-:W-:Y:S02]  /*0180*/  ISETP.GT.AND P0, PT, R7.reuse, -0x1, PT ;  /* 0xffffffff0700780c */ /* 0x040fe40003f04270 */
[----:B------:R-:W-:Y:S02]  /*0190*/  ISETP.GT.AND P1, PT, R7, RZ, PT ;  /* 0x000000ff0700720c */ /* 0x000fe40003f24270 */
[----:B------:R-:W-:Y:S02]  /*01a0*/  ISETP.GT.AND P0, PT, R2, RZ, P0 ;  /* 0x000000ff0200720c */ /* 0x000fe40000704270 */
[----:B------:R-:W-:-:S02]  /*01b0*/  ISETP.GE.U32.AND P2, PT, R3, 0x10, PT ;  /* 0x000000100300780c */ /* 0x000fc40003f46070 */
[C---:B------:R-:W-:Y:S02]  /*01c0*/  ISETP.LT.AND P4, PT, R13.reuse, 0x2c00, P0 ;  /* 0x00002c000d00780c */ /* 0x040fe40000781270 */
[C---:B------:R-:W-:Y:S02]  /*01d0*/  ISETP.GT.AND P0, PT, R2.reuse, RZ, P1 ;  /* 0x000000ff0200720c */ /* 0x040fe40000f04270 */
[----:B------:R-:W-:Y:S02]  /*01e0*/  ISETP.GT.AND P3, PT, R2, RZ, !P2 ;  /* 0x000000ff0200720c */ /* 0x000fe40005764270 */
[C---:B------:R-:W-:Y:S02]  /*01f0*/  ISETP.LT.AND P0, PT, R13.reuse, 0x2c00, P0 ;  /* 0x00002c000d00780c */ /* 0x040fe40000701270 */
[----:B------:R-:W-:Y:S01]  /*0200*/  ISETP.LT.AND P3, PT, R13, 0x2c00, P3 ;  /* 0x00002c000d00780c */ /* 0x000fe20001f61270 */
[----:B------:R-:W-:Y:S02]  /*0210*/  IMAD.MOV.U32 R0, RZ, RZ, RZ ;  /* 0x000000ffff007224 */ /* 0x000fe400078e00ff */
[----:B------:R-:W-:-:S02]  /*0220*/  IMAD.WIDE R8, R9, 0x4, R4 ;  /* 0x0000000409087825 */ /* 0x000fc400078e0204 */
[----:B------:R1:W2:Y:S02]  /*0230*/  @P4 LDG.E R12, desc[UR4][R10.64] ;  /* 0x000000040a0c4981 */ /* 0x0002a4000c1e1900 */
[----:B------:R-:W-:Y:S02]  /*0240*/  IMAD.MOV.U32 R6, RZ, RZ, RZ ;  /* 0x000000ffff067224 */ /* 0x000fe400078e00ff */
[----:B------:R-:W-:Y:S02]  /*0250*/  IMAD.WIDE R14, R15, 0x4, R4 ;  /* 0x000000040f0e7825 */ /* 0x000fe400078e0204 */
[----:B------:R3:W4:Y:S04]  /*0260*/  @P0 LDG.E R0, desc[UR4][R8.64] ;  /* 0x0000000408000981 */ /* 0x000728000c1e1900 */
[----:B------:R5:W4:Y:S01]  /*0270*/  @P3 LDG.E R6, desc[UR4][R14.64] ;  /* 0x000000040e063981 */ /* 0x000b22000c1e1900 */
[C---:B------:R-:W-:Y:S01]  /*0280*/  ISETP.GT.AND P6, PT, R7.reuse, 0xd, PT ;  /* 0x0000000d0700780c */ /* 0x040fe20003fc4270 */
[C---:B-1----:R-:W-:Y:S01]  /*0290*/  VIADD R10, R7.reuse, 0x2 ;  /* 0x00000002070a7836 */ /* 0x042fe20000000000 */
[C---:B------:R-:W-:Y:S01]  /*02a0*/  ISETP.GE.AND P5, PT, R7.reuse, 0xe, PT ;  /* 0x0000000e0700780c */ /* 0x040fe20003fa6270 */
[----:B------:R-:W-:Y:S01]  /*02b0*/  VIADD R17, R7, 0xffffffff ;  /* 0xffffffff07117836 */ /* 0x000fe20000000000 */
[----:B------:R-:W-:Y:S01]  /*02c0*/  ISETP.GT.AND P1, PT, R2, -0x1, P1 ;  /* 0xffffffff0200780c */ /* 0x000fe20000f24270 */
[----:B---3--:R-:W-:Y:S01]  /*02d0*/  VIADD R9, R13, 0xfffffff5 ;  /* 0xfffffff50d097836 */ /* 0x008fe20000000000 */
[----:B------:R-:W-:Y:S01]  /*02e0*/  SEL R10, R10, RZ, !P5 ;  /* 0x000000ff0a0a7207 */ /* 0x000fe20006800000 */
[----:B------:R-:W-:Y:S01]  /*02f0*/  IMAD.MOV.U32 R16, RZ, RZ, RZ ;  /* 0x000000ffff107224 */ /* 0x000fe200078e00ff */
[----:B------:R-:W-:Y:S01]  /*0300*/  ISETP.GT.AND P5, PT, R7, 0x1, PT ;  /* 0x000000010700780c */ /* 0x000fe20003fa4270 */
[C---:B-----5:R-:W-:Y:S01]  /*0310*/  VIADD R14, R2.reuse, 0xffffffff ;  /* 0xffffffff020e7836 */ /* 0x060fe20000000000 */
[----:B------:R-:W-:Y:S01]  /*0320*/  LOP3.LUT R8, R2, R7, RZ, 0xfc, !PT ;  /* 0x0000000702087212 */ /* 0x000fe200078efcff */
[----:B------:R-:W-:Y:S01]  /*0330*/  VIADD R19, R10, 0x10 ;  /* 0x000000100a137836 */ /* 0x000fe20000000000 */
[----:B------:R-:W-:Y:S01]  /*0340*/  ISETP.LT.AND P1, PT, R13, 0x2c00, P1 ;  /* 0x00002c000d00780c */ /* 0x000fe20000f21270 */
[----:B------:R-:W-:Y:S01]  /*0350*/  @!P6 IMAD.MOV R19, RZ, RZ, R10 ;  /* 0x000000ffff13e224 */ /* 0x000fe200078e020a */
[----:B------:R-:W-:-:S02]  /*0360*/  IADD3 R10, R2, 0x1, RZ ;  /* 0x00000001020a7810 */ /* 0x000fc40007ffe0ff */
[----:B------:R-:W-:Y:S02]  /*0370*/  SEL R17, R17, RZ, P5 ;  /* 0x000000ff11117207 */ /* 0x000fe40002800000 */
[C---:B------:R-:W-:Y:S02]  /*0380*/  ISETP.GE.AND P6, PT, R2.reuse, 0xe, PT ;  /* 0x0000000e0200780c */ /* 0x040fe40003fc6270 */
[----:B------:R-:W-:Y:S02]  /*0390*/  ISETP.GT.AND P2, PT, R2, -0x1, !P2 ;  /* 0xffffffff0200780c */ /* 0x000fe40005744270 */
[----:B------:R-:W-:Y:S02]  /*03a0*/  CS2R R20, SRZ ;  /* 0x0000000000147805 */ /* 0x000fe4000001ff00 */
[C---:B------:R-:W-:Y:S01]  /*03b0*/  ISETP.LT.AND P2, PT, R13.reuse, 0x2c00, P2 ;  /* 0x00002c000d00780c */ /* 0x040fe20001741270 */
[----:B------:R-:W-:Y:S02]  /*03c0*/  VIADD R11, R13, 0xa5 ;  /* 0x000000a50d0b7836 */ /* 0x000fe40000000000 */
[----:B------:R-:W-:-:S02]  /*03d0*/  IMAD.MOV.U32 R18, RZ, RZ, RZ ;  /* 0x000000ffff127224 */ /* 0x000fc400078e00ff */
[C---:B------:R-:W-:Y:S02]  /*03e0*/  VIADD R25, R13.reuse, 0xbb ;  /* 0x000000bb0d197836 */ /* 0x040fe40000000000 */
[----:B------:R-:W-:Y:S01]  /*03f0*/  IMAD.MOV.U32 R24, RZ, RZ, RZ ;  /* 0x000000ffff187224 */ /* 0x000fe200078e00ff */
[----:B--2---:R-:W-:Y:S02]  /*0400*/  SEL R12, R12, RZ, P4 ;  /* 0x000000ff0c0c7207 */ /* 0x004fe40002000000 */
[----:B------:R-:W-:Y:S02]  /*0410*/  ISETP.GE.AND P4, PT, R13, 0x2c00, PT ;  /* 0x00002c000d00780c */ /* 0x000fe40003f86270 */
[----:B----4-:R-:W-:Y:S02]  /*0420*/  SEL R15, R0, RZ, P0 ;  /* 0x000000ff000f7207 */ /* 0x010fe40000000000 */
[----:B------:R-:W-:Y:S01]  /*0430*/  ISETP.GT.AND P5, PT, R8, -0x1, !P4 ;  /* 0xffffffff0800780c */ /* 0x000fe200067a4270 */
[----:B------:R-:W-:Y:S01]  /*0440*/  IMAD.WIDE R8, R9, 0x4, R4 ;  /* 0x0000000409087825 */ /* 0x000fe200078e0204 */
[----:B------:R-:W-:-:S02]  /*0450*/  SEL R0, R6, RZ, P3 ;  /* 0x000000ff06007207 */ /* 0x000fc40001800000 */
[C---:B------:R-:W-:Y:S01]  /*0460*/  ISETP.GT.AND P0, PT, R2.reuse, 0x1, PT ;  /* 0x000000010200780c */ /* 0x040fe20003f04270 */
[----:B------:R-:W-:Y:S01]  /*0470*/  VIADD R6, R2, 0x2 ;  /* 0x0000000202067836 */ /* 0x000fe20000000000 */
[----:B------:R-:W-:Y:S01]  /*0480*/  ISETP.GE.U32.AND P3, PT, R10, 0x10, PT ;  /* 0x000000100a00780c */ /* 0x000fe20003f66070 */
[----:B------:R1:W2:Y:S01]  /*0490*/  @P1 LDG.E R16, desc[UR4][R8.64] ;  /* 0x0000000408101981 */ /* 0x0002a2000c1e1900 */
[----:B------:R-:W-:Y:S02]  /*04a0*/  SEL R14, R14, RZ, P0 ;  /* 0x000000ff0e0e7207 */ /* 0x000fe40000000000 */
[----:B------:R-:W-:Y:S02]  /*04b0*/  SEL R23, R6, RZ, !P6 ;  /* 0x000000ff06177207 */ /* 0x000fe40007000000 */
[----:B------:R-:W-:Y:S02]  /*04c0*/  ISETP.GT.AND P6, PT, R2, 0xd, PT ;  /* 0x0000000d0200780c */ /* 0x000fe40003fc4270 */
[----:B------:R-:W-:-:S02]  /*04d0*/  ISETP.GT.AND P0, PT, R7, RZ, !P3 ;  /* 0x000000ff0700720c */ /* 0x000fc40005f04270 */
[----:B------:R-:W-:Y:S01]  /*04e0*/  LOP3.LUT R10, R10, R3, RZ, 0xfc, !PT ;  /* 0x000000030a0a7212 */ /* 0x000fe200078efcff */
[--C-:B------:R-:W-:Y:S01]  /*04f0*/  IMAD.WIDE R2, R13, 0x4, R4.reuse ;  /* 0x000000040d027825 */ /* 0x100fe200078e0204 */
[----:B------:R-:W-:Y:S02]  /*0500*/  ISETP.GT.AND P3, PT, R7, -0x1, !P3 ;  /* 0xffffffff0700780c */ /* 0x000fe40005f64270 */
[C---:B------:R-:W-:Y:S01]  /*0510*/  ISETP.LT.AND P0, PT, R13.reuse, 0x2c00, P0 ;  /* 0x00002c000d00780c */ /* 0x040fe20000701270 */
[C---:B------:R-:W-:Y:S01]  /*0520*/  VIADD R7, R13.reuse, 0xb ;  /* 0x0000000b0d077836 */ /* 0x040fe20000000000 */
[----:B------:R-:W3:Y:S01]  /*0530*/  @P5 LDG.E R21, desc[UR4][R2.64] ;  /* 0x0000000402155981 */ /* 0x000ee2000c1e1900 */
[----:B------:R-:W-:Y:S02]  /*0540*/  ISETP.LT.AND P3, PT, R13, 0x2c00, P3 ;  /* 0x00002c000d00780c */ /* 0x000fe40001f61270 */
[----:B------:R-:W-:-:S04]  /*0550*/  IMAD.WIDE R6, R7, 0x4, R4 ;  /* 0x0000000407067825 */ /* 0x000fc800078e0204 */
[----:B------:R-:W-:Y:S01]  /*0560*/  VIADD R22, R23, 0x10 ;  /* 0x0000001017167836 */ /* 0x000fe20000000000 */
[----:B------:R-:W-:Y:S01]  /*0570*/  @!P6 IADD3 R22, R23, RZ, RZ ;  /* 0x000000ff1716e210 */ /* 0x000fe20007ffe0ff */
[--C-:B-1----:R-:W-:Y:S01]  /*0580*/  IMAD.WIDE R8, R11, 0x4, R4.reuse ;  /* 0x000000040b087825 */ /* 0x102fe200078e0204 */
[----:B------:R-:W-:Y:S01]  /*0590*/  ISETP.LT.U32.AND P6, PT, R10, 0x10, !P4 ;  /* 0x000000100a00780c */ /* 0x000fe200067c1070 */
[----:B------:R1:W4:Y:S02]  /*05a0*/  @P2 LDG.E R20, desc[UR4][R6.64] ;  /* 0x0000000406142981 */ /* 0x000324000c1e1900 */
[----:B------:R-:W-:Y:S02]  /*05b0*/  VIADD R11, R13, 0xb0 ;  /* 0x000000b00d0b7836 */ /* 0x000fe40000000000 */
[----:B------:R-:W-:Y:S01]  /*05c0*/  IMAD.MOV.U32 R23, RZ, RZ, RZ ;  /* 0x000000ffff177224 */ /* 0x000fe200078e00ff */
[----:B------:R-:W5:Y:S01]  /*05d0*/  @P0 LDG.E R18, desc[UR4][R8.64] ;  /* 0x0000000408120981 */ /* 0x000f62000c1e1900 */
[----:B------:R-:W-:-:S04]  /*05e0*/  IMAD.WIDE R10, R11, 0x4, R4 ;  /* 0x000000040b0a7825 */ /* 0x000fc800078e0204 */
[----:B------:R-:W-:Y:S01]  /*05f0*/  IMAD.WIDE R4, R25, 0x4, R4 ;  /* 0x0000000419047825 */ /* 0x000fe200078e0204 */
[----:B------:R-:W5:Y:S04]  /*0600*/  @P3 LDG.E R23, desc[UR4][R10.64] ;  /* 0x000000040a173981 */ /* 0x000f68000c1e1900 */
[----:B------:R1:W5:Y:S02]  /*0610*/  @P6 LDG.E R24, desc[UR4][R4.64] ;  /* 0x0000000404186981 */ /* 0x000364000c1e1900 */
[----:B-1----:R-:W-:-:S06]  /*0620*/  IMAD.MOV.U32 R6, RZ, RZ, RZ ;  /* 0x000000ffff067224 */ /* 0x002fcc00078e00ff */
[----:B------:R1:W5:Y:S01]  /*0630*/  @!P4 LDG.E R6, desc[UR4][R2.64] ;  /* 0x000000040206c981 */ /* 0x000362000c1e1900 */
[----:B------:R-:W-:Y:S02]  /*0640*/  IMAD R7, R17, R14, RZ ;  /* 0x0000000e11077224 */ /* 0x000fe400078e02ff */
[----:B------:R-:W-:Y:S02]  /*0650*/  IMAD R14, R14, R19, RZ ;  /* 0x000000130e0e7224 */ /* 0x000fe400078e02ff */
[----:B------:R-:W-:Y:S01]  /*0660*/  FADD R15, R15, R12 ;  /* 0x0000000c0f0f7221 */ /* 0x000fe20000000000 */
[-C--:B------:R-:W-:Y:S01]  /*0670*/  IMAD R7, R19, R22.reuse, R7 ;  /* 0x0000001613077224 */ /* 0x080fe200078e0207 */
[----:B0-----:R-:W0:Y:S01]  /*0680*/  LDC.64 R4, c[0x0][0x220] ;  /* 0x00008800ff047b82 */ /* 0x001e220000000a00 */
[----:B------:R-:W-:-:S04]  /*0690*/  IMAD R14, R17, R22, R14 ;  /* 0x00000016110e7224 */ /* 0x000fc800078e020e */
[----:B------:R-:W-:-:S03]  /*06a0*/  IMAD.IADD R7, R7, 0x1, -R14 ;  /* 0x0000000107077824 */ /* 0x000fc600078e0a0e */
[----:B-1----:R-:W1:Y:S02]  /*06b0*/  LDC.64 R2, c[0x0][0x218] ;  /* 0x00008600ff027b82 */ /* 0x002e640000000a00 */
[----:B------:R-:W-:Y:S01]  /*06c0*/  I2FP.F32.S32 R7, R7 ;  /* 0x0000000700077245 */ /* 0x000fe20000201400 */
[----:B------:R-:W-:Y:S01]  /*06d0*/  FADD R15, R15, R0 ;  /* 0x000000000f0f7221 */ /* 0x000fe20000000000 */
[----:B0-----:R-:W-:-:S04]  /*06e0*/  IMAD.WIDE R4, R13, 0x4, R4 ;  /* 0x000000040d047825 */ /* 0x001fc800078e0204 */
[----:B-1----:R-:W-:Y:S01]  /*06f0*/  IMAD.WIDE R2, R13, 0x4, R2 ;  /* 0x000000040d027825 */ /* 0x002fe200078e0202 */
[----:B--2---:R-:W-:Y:S02]  /*0700*/  SEL R16, R16, RZ, P1 ;  /* 0x000000ff10107207 */ /* 0x004fe40000800000 */
[----:B------:R-:W-:-:S03]  /*0710*/  FSETP.GT.AND P1, PT, |R7|, 8.50705917302346158658e+37, PT ;  /* 0x7e8000000700780b */ /* 0x000fc60003f24200 */
[----:B------:R-:W-:Y:S01]  /*0720*/  FADD R16, R15, R16 ;  /* 0x000000100f107221 */ /* 0x000fe20000000000 */
[----:B---3--:R-:W-:Y:S02]  /*0730*/  SEL R21, R21, RZ, P5 ;  /* 0x000000ff15157207 */ /* 0x008fe40002800000 */
[----:B------:R-:W-:-:S03]  /*0740*/  FSETP.GEU.AND P5, PT, |R7|, 1.175494350822287508e-38, PT ;  /* 0x008000000700780b */ /* 0x000fc60003fae200 */
[----:B------:R-:W-:-:S04]  /*0750*/  FADD R21, R16, R21 ;  /* 0x0000001510157221 */ /* 0x000fc80000000000 */
[----:B------:R-:W-:Y:S01]  /*0760*/  @P1 FMUL R7, R7, 0.25 ;  /* 0x3e80000007071820 */ /* 0x000fe20000400000 */
[----:B----4-:R-:W-:Y:S02]  /*0770*/  SEL R20, R20, RZ, P2 ;  /* 0x000000ff14147207 */ /* 0x010fe40001000000 */
[----:B-----5:R-:W-:-:S03]  /*0780*/  SEL R18, R18, RZ, P0 ;  /* 0x000000ff12127207 */ /* 0x020fc60000000000 */
[----:B------:R-:W-:Y:S01]  /*0790*/  FADD R21, R21, R20 ;  /* 0x0000001415157221 */ /* 0x000fe20000000000 */
[----:B------:R-:W-:-:S03]  /*07a0*/  @!P5 FMUL R7, R7, 16777216 ;  /* 0x4b8000000707d820 */ /* 0x000fc60000400000 */
[----:B------:R-:W-:Y:S01]  /*07b0*/  FADD R18, R21, R18 ;  /* 0x0000001215127221 */ /* 0x000fe20000000000 */
[----:B------:R-:W-:Y:S02]  /*07c0*/  SEL R23, R23, RZ, P3 ;  /* 0x000000ff17177207 */ /* 0x000fe40001800000 */
[----:B------:R-:W0:Y:S01]  /*07d0*/  MUFU.RCP R7, R7 ;  /* 0x0000000700077308 */ /* 0x000e220000001000 */
[----:B------:R-:W-:Y:S02]  /*07e0*/  SEL R24, R24, RZ, P6 ;  /* 0x000000ff18187207 */ /* 0x000fe40003000000 */
[----:B------:R-:W-:-:S04]  /*07f0*/  FADD R23, R18, R23 ;  /* 0x0000001712177221 */ /* 0x000fc80000000000 */
[----:B------:R-:W-:-:S04]  /*0800*/  FADD R24, R23, R24 ;  /* 0x0000001817187221 */ /* 0x000fc80000000000 */
[----:B------:R-:W-:-:S04]  /*0810*/  @P1 FMUL R24, R24, 0.25 ;  /* 0x3e80000018181820 */ /* 0x000fc80000400000 */
[----:B------:R-:W-:-:S04]  /*0820*/  @!P5 FMUL R24, R24, 16777216 ;  /* 0x4b8000001818d820 */ /* 0x000fc80000400000 */
[----:B0-----:R-:W-:Y:S01]  /*0830*/  FMUL R9, R7, R24 ;  /* 0x0000001807097220 */ /* 0x001fe20000400000 */
[----:B------:R-:W-:-:S04]  /*0840*/  FSETP.GEU.AND P0, PT, R6, RZ, PT ;  /* 0x000000ff0600720b */ /* 0x000fc80003f0e000 */
[----:B------:R0:W-:Y:S01]  /*0850*/  @!P4 STG.E desc[UR4][R2.64], R9 ;  /* 0x000000090200c986 */ /* 0x0001e2000c101904 */
[----:B------:R-:W-:Y:S01]  /*0860*/  FSEL R11, R6, RZ, P0 ;  /* 0x000000ff060b7208 */ /* 0x000fe20000000000 */
[----:B0-----:R-:W-:Y:S07]  /*0870*/  @P4 EXIT ;  /* 0x000000000000494d */ /* 0x001fee0003800000 */
[----:B------:R-:W-:Y:S01]  /*0880*/  STG.E desc[UR4][R4.64], R11 ;  /* 0x0000000b04007986 */ /* 0x000fe2000c101904 */
[----:B------:R-:W-:Y:S05]  /*0890*/  EXIT ;  /* 0x000000000000794d */ /* 0x000fea0003800000 */
.L_x_0:
[----:B------:R-:W-:-:S00]  /*08a0*/  BRA `(.L_x_0) ;  /* 0xfffffffc00fc7947 */ /* 0x000fc0000383ffff */
[----:B------:R-:W-:-:S00]  /*08b0*/  NOP ;  /* 0x0000000000007918 */ /* 0x000fc00000000000 */
        /* <DEDUP_REMOVED lines=12> */
.L_x_1:


//--------------------- .nv.constant0.triton_poi_fused_avg_pool2d_relu_7 --------------------------
	.section	.nv.constant0.triton_poi_fused_avg_pool2d_relu_7,"a",@progbits
	.sectionflags	@""
	.align	4
.nv.constant0.triton_poi_fused_avg_pool2d_relu_7:
	.zero		556
